//
// Generated by NVIDIA NVVM Compiler
//
// Compiler Build ID: CL-36424714
// Cuda compilation tools, release 13.0, V13.0.88
// Based on NVVM 20.0.0
//

.version 9.0
.target sm_100
.address_size 64

	// .globl	_Z14vector_add_uvmPfS_S_i

.visible .entry _Z14vector_add_uvmPfS_S_i(
	.param .u64 .ptr .align 1 _Z14vector_add_uvmPfS_S_i_param_0,
	.param .u64 .ptr .align 1 _Z14vector_add_uvmPfS_S_i_param_1,
	.param .u64 .ptr .align 1 _Z14vector_add_uvmPfS_S_i_param_2,
	.param .u32 _Z14vector_add_uvmPfS_S_i_param_3
)
{
	.reg .pred 	%p<4>;
	.reg .b32 	%r<12>;
	.reg .b32 	%f<4>;
	.reg .b64 	%rd<13>;

	ld.param.u64 	%rd2, [_Z14vector_add_uvmPfS_S_i_param_0];
	ld.param.u64 	%rd3, [_Z14vector_add_uvmPfS_S_i_param_1];
	ld.param.u64 	%rd4, [_Z14vector_add_uvmPfS_S_i_param_2];
	ld.param.u32 	%r2, [_Z14vector_add_uvmPfS_S_i_param_3];
	mov.u32 	%r3, %ctaid.x;
	mov.u32 	%r4, %ntid.x;
	mov.u32 	%r5, %tid.x;
	mad.lo.s32 	%r1, %r3, %r4, %r5;
	setp.ge.s32 	%p1, %r1, %r2;
	@%p1 bra 	$L__BB0_2;
	cvta.to.global.u64 	%rd5, %rd2;
	cvta.to.global.u64 	%rd6, %rd3;
	cvta.to.global.u64 	%rd7, %rd4;
	mul.wide.s32 	%rd8, %r1, 4;
	add.s64 	%rd9, %rd5, %rd8;
	ld.global.f32 	%f1, [%rd9];
	add.s64 	%rd10, %rd6, %rd8;
	ld.global.f32 	%f2, [%rd10];
	add.f32 	%f3, %f1, %f2;
	add.s64 	%rd11, %rd7, %rd8;
	st.global.f32 	[%rd11], %f3;
$L__BB0_2:
	mov.b32 	%r6, 0;
	mov.u32 	%r11, %r6;
	mov.u32 	%r7, %r11;
	setp.gt.s32 	%p2, %r7, 99999;
	@%p2 bra 	$L__BB0_4;
$L__BB0_3:
	mov.u32 	%r8, %r11;
	add.s32 	%r9, %r8, 1;
	mov.u32 	%r11, %r9;
	mov.u32 	%r10, %r11;
	setp.lt.s32 	%p3, %r10, 100000;
	@%p3 bra 	$L__BB0_3;
$L__BB0_4:
	ret;

}


// ===== COMPILED SASS (sm_100) =====

	.target	sm_100

	.elftype	@"ET_EXEC"


//--------------------- .note.nv.tkinfo           --------------------------
	.section	.note.nv.tkinfo,"",@"SHT_NOTE"
	.sectionflags	@"SHF_NOTE_NV_TKINFO"
	.tkinfo
        /*0018*/ 	.word	0x00000002
        /*0030*/ 	.string	""
        /*0030*/ 	.string	"ptxas"
        /*0030*/ 	.string	"Cuda compilation tools, release 13.0, V13.0.88"
        /*0030*/ 	.string	"Build cuda_13.0.r13.0/compiler.36424714_0"
        /*0030*/ 	.string	"-arch sm_100 -m 64 "



//--------------------- .note.nv.cuinfo           --------------------------
	.section	.note.nv.cuinfo,"",@"SHT_NOTE"
	.sectionflags	@"SHF_NOTE_NV_CUINFO"
        /*0018*/ 	.short	0x0002
        /*001a*/ 	.short	0x0064
        /*001c*/ 	.short	0x0082
	.zero		2


//--------------------- .nv.info                  --------------------------
	.section	.nv.info,"",@"SHT_CUDA_INFO"
	.align	4


	//----- nvinfo : EIATTR_REGCOUNT
	.align		4
        /*0000*/ 	.byte	0x04, 0x2f
        /*0002*/ 	.short	(.L_1 - .L_0)
	.align		4
.L_0:
        /*0004*/ 	.word	index@(_Z14vector_add_uvmPfS_S_i)
        /*0008*/ 	.word	0x0000000c


	//----- nvinfo : EIATTR_FRAME_SIZE
	.align		4
.L_1:
        /*000c*/ 	.byte	0x04, 0x11
        /*000e*/ 	.short	(.L_3 - .L_2)
	.align		4
.L_2:
        /*0010*/ 	.word	index@(_Z14vector_add_uvmPfS_S_i)
        /*0014*/ 	.word	0x00000000


	//----- nvinfo : EIATTR_MIN_STACK_SIZE
	.align		4
.L_3:
        /*0018*/ 	.byte	0x04, 0x12
        /*001a*/ 	.short	(.L_5 - .L_4)
	.align		4
.L_4:
        /*001c*/ 	.word	index@(_Z14vector_add_uvmPfS_S_i)
        /*0020*/ 	.word	0x00000000
.L_5:


//--------------------- .nv.compat                --------------------------
	.section	.nv.compat,"",@"SHT_CUDA_COMPAT_INFO"
	.align	4
        /*0000*/ 	.byte	0x02, 0x09, 0x00, 0x00, 0x02, 0x02, 0x01, 0x00, 0x02, 0x05, 0x05, 0x00, 0x03, 0x07, 0x01, 0x01
        /*0010*/ 	.byte	0x02, 0x03, 0x00, 0x00, 0x02, 0x06, 0x01, 0x00, 0x04, 0x0b, 0x08, 0x00, 0x09, 0x00, 0x00, 0x00
        /*0020*/ 	.byte	0x00, 0x00, 0x00, 0x00


//--------------------- .nv.info._Z14vector_add_uvmPfS_S_i --------------------------
	.section	.nv.info._Z14vector_add_uvmPfS_S_i,"",@"SHT_CUDA_INFO"
	.sectionflags	@""
	.align	4


	//----- nvinfo : EIATTR_CUDA_API_VERSION
	.align		4
        /*0000*/ 	.byte	0x04, 0x37
        /*0002*/ 	.short	(.L_7 - .L_6)
.L_6:
        /*0004*/ 	.word	0x00000082


	//----- nvinfo : EIATTR_KPARAM_INFO
	.align		4
.L_7:
        /*0008*/ 	.byte	0x04, 0x17
        /*000a*/ 	.short	(.L_9 - .L_8)
.L_8:
        /*000c*/ 	.word	0x00000000
        /*0010*/ 	.short	0x0003
        /*0012*/ 	.short	0x0018
        /*0014*/ 	.byte	0x00, 0xf0, 0x11, 0x00


	//----- nvinfo : EIATTR_KPARAM_INFO
	.align		4
.L_9:
        /*0018*/ 	.byte	0x04, 0x17
        /*001a*/ 	.short	(.L_11 - .L_10)
.L_10:
        /*001c*/ 	.word	0x00000000
        /*0020*/ 	.short	0x0002
        /*0022*/ 	.short	0x0010
        /*0024*/ 	.byte	0x00, 0xf5, 0x21, 0x00


	//----- nvinfo : EIATTR_KPARAM_INFO
	.align		4
.L_11:
        /*0028*/ 	.byte	0x04, 0x17
        /*002a*/ 	.short	(.L_13 - .L_12)
.L_12:
        /*002c*/ 	.word	0x00000000
        /*0030*/ 	.short	0x0001
        /*0032*/ 	.short	0x0008
        /*0034*/ 	.byte	0x00, 0xf5, 0x21, 0x00


	//----- nvinfo : EIATTR_KPARAM_INFO
	.align		4
.L_13:
        /*0038*/ 	.byte	0x04, 0x17
        /*003a*/ 	.short	(.L_15 - .L_14)
.L_14:
        /*003c*/ 	.word	0x00000000
        /*0040*/ 	.short	0x0000
        /*0042*/ 	.short	0x0000
        /*0044*/ 	.byte	0x00, 0xf5, 0x21, 0x00


	//----- nvinfo : EIATTR_SPARSE_MMA_MASK
	.align		4
.L_15:
        /*0048*/ 	.byte	0x03, 0x50
        /*004a*/ 	.short	0x0000


	//----- nvinfo : EIATTR_MAXREG_COUNT
	.align		4
        /*004c*/ 	.byte	0x03, 0x1b
        /*004e*/ 	.short	0x00ff


	//----- nvinfo : EIATTR_MERCURY_ISA_VERSION
	.align		4
        /*0050*/ 	.byte	0x03, 0x5f
        /*0052*/ 	.short	0x0101


	//----- nvinfo : EIATTR_VRC_CTA_INIT_COUNT
	.align		4
        /*0054*/ 	.byte	0x02, 0x4a
	.zero		1
	.zero		1


	//----- nvinfo : EIATTR_EXIT_INSTR_OFFSETS
	.align		4
        /*0058*/ 	.byte	0x04, 0x1c
        /*005a*/ 	.short	(.L_17 - .L_16)


	//   ....[0]....
.L_16:
        /*005c*/ 	.word	0x00000130


	//----- nvinfo : EIATTR_CRS_STACK_SIZE
	.align		4
.L_17:
        /*0060*/ 	.byte	0x04, 0x1e
        /*0062*/ 	.short	(.L_19 - .L_18)
.L_18:
        /*0064*/ 	.word	0x00000000


	//----- nvinfo : EIATTR_CBANK_PARAM_SIZE
	.align		4
.L_19:
        /*0068*/ 	.byte	0x03, 0x19
        /*006a*/ 	.short	0x001c


	//----- nvinfo : EIATTR_PARAM_CBANK
	.align		4
        /*006c*/ 	.byte	0x04, 0x0a
        /*006e*/ 	.short	(.L_21 - .L_20)
	.align		4
.L_20:
        /*0070*/ 	.word	index@(.nv.constant0._Z14vector_add_uvmPfS_S_i)
        /*0074*/ 	.short	0x0380
        /*0076*/ 	.short	0x001c


	//----- nvinfo : EIATTR_SW_WAR
	.align		4
.L_21:
        /*0078*/ 	.byte	0x04, 0x36
        /*007a*/ 	.short	(.L_23 - .L_22)
.L_22:
        /*007c*/ 	.word	0x00000008
.L_23:


//--------------------- .nv.callgraph             --------------------------
	.section	.nv.callgraph,"",@"SHT_CUDA_CALLGRAPH"
	.align	4
	.sectionentsize	8
	.align		4
        /*0000*/ 	.word	0x00000000
	.align		4
        /*0004*/ 	.word	0xffffffff
	.align		4
        /*0008*/ 	.word	0x00000000
	.align		4
        /*000c*/ 	.word	0xfffffffe
	.align		4
        /*0010*/ 	.word	0x00000000
	.align		4
        /*0014*/ 	.word	0xfffffffd
	.align		4
        /*0018*/ 	.word	0x00000000
	.align		4
        /*001c*/ 	.word	0xfffffffc


//--------------------- .text._Z14vector_add_uvmPfS_S_i --------------------------
	.section	.text._Z14vector_add_uvmPfS_S_i,"ax",@progbits
	.align	128
        .global         _Z14vector_add_uvmPfS_S_i
        .type           _Z14vector_add_uvmPfS_S_i,@function
        .size           _Z14vector_add_uvmPfS_S_i,(.L_x_2 - _Z14vector_add_uvmPfS_S_i)
        .other          _Z14vector_add_uvmPfS_S_i,@"STO_CUDA_ENTRY STV_DEFAULT"
_Z14vector_add_uvmPfS_S_i:
.text._Z14vector_add_uvmPfS_S_i:
[----:B------:R-:W-:Y:S01]  /*0000*/  LDC R1, c[0x0][0x37c] ;  /* 0x0000df00ff017b82 */ /* 0x000fe20000000800 */
[----:B------:R-:W0:Y:S07]  /*0010*/  S2R R0, SR_TID.X ;  /* 0x0000000000007919 */ /* 0x000e2e0000002100 */
[----:B------:R-:W0:Y:S01]  /*0020*/  S2UR UR4, SR_CTAID.X ;  /* 0x00000000000479c3 */ /* 0x000e220000002500 */
[----:B------:R-:W1:Y:S07]  /*0030*/  LDCU UR5, c[0x0][0x398] ;  /* 0x00007300ff0577ac */ /* 0x000e6e0008000800 */
[----:B------:R-:W0:Y:S02]  /*0040*/  LDC R9, c[0x0][0x360] ;  /* 0x0000d800ff097b82 */ /* 0x000e240000000800 */
[----:B0-----:R-:W-:-:S05]  /*0050*/  IMAD R9, R9, UR4, R0 ;  /* 0x0000000409097c24 */ /* 0x001fca000f8e0200 */
[----:B-1----:R-:W-:-:S13]  /*0060*/  ISETP.GE.AND P0, PT, R9, UR5, PT ;  /* 0x0000000509007c0c */ /* 0x002fda000bf06270 */
[----:B------:R-:W-:Y:S05]  /*0070*/  @P0 BRA `(.L_x_0) ;  /* 0x00000000002c0947 */ /* 0x000fea0003800000 */
[----:B------:R-:W0:Y:S01]  /*0080*/  LDC.64 R2, c[0x0][0x380] ;  /* 0x0000e000ff027b82 */ /* 0x000e220000000a00 */
[----:B------:R-:W1:Y:S07]  /*0090*/  LDCU.64 UR4, c[0x0][0x358] ;  /* 0x00006b00ff0477ac */ /* 0x000e6e0008000a00 */
[----:B------:R-:W2:Y:S08]  /*00a0*/  LDC.64 R4, c[0x0][0x388] ;  /* 0x0000e200ff047b82 */ /* 0x000eb00000000a00 */
[----:B------:R-:W3:Y:S01]  /*00b0*/  LDC.64 R6, c[0x0][0x390] ;  /* 0x0000e400ff067b82 */ /* 0x000ee20000000a00 */
[----:B0-----:R-:W-:-:S06]  /*00c0*/  IMAD.WIDE R2, R9, 0x4, R2 ;  /* 0x0000000409027825 */ /* 0x001fcc00078e0202 */
[----:B-1----:R-:W4:Y:S01]  /*00d0*/  LDG.E R2, desc[UR4][R2.64] ;  /* 0x0000000402027981 */ /* 0x002f22000c1e1900 */
[----:B--2---:R-:W-:-:S06]  /*00e0*/  IMAD.WIDE R4, R9, 0x4, R4 ;  /* 0x0000000409047825 */ /* 0x004fcc00078e0204 */
[----:B------:R-:W4:Y:S01]  /*00f0*/  LDG.E R5, desc[UR4][R4.64] ;  /* 0x0000000404057981 */ /* 0x000f22000c1e1900 */
[----:B---3--:R-:W-:-:S04]  /*0100*/  IMAD.WIDE R6, R9, 0x4, R6 ;  /* 0x0000000409067825 */ /* 0x008fc800078e0206 */
[----:B----4-:R-:W-:-:S05]  /*0110*/  FADD R9, R2, R5 ;  /* 0x0000000502097221 */ /* 0x010fca0000000000 */
[----:B------:R0:W-:Y:S02]  /*0120*/  STG.E desc[UR4][R6.64], R9 ;  /* 0x0000000906007986 */ /* 0x0001e4000c101904 */
.L_x_0:
[----:B------:R-:W-:Y:S05]  /*0130*/  EXIT ;  /* 0x000000000000794d */ /* 0x000fea0003800000 */
.L_x_1:
[----:B------:R-:W-:-:S00]  /*0140*/  BRA `(.L_x_1) ;  /* 0xfffffffc00fc7947 */ /* 0x000fc0000383ffff */
[----:B------:R-:W-:-:S00]  /*0150*/  NOP ;  /* 0x0000000000007918 */ /* 0x000fc00000000000 */
        /* <DEDUP_REMOVED lines=10> */
.L_x_2:


//--------------------- .nv.shared.reserved.0     --------------------------
	.section	.nv.shared.reserved.0,"aw",@nobits
	.weak		__nv_reservedSMEM_offset_0_alias
	.size		__nv_reservedSMEM_offset_0_alias, 0, 64
	.other		__nv_reservedSMEM_offset_0_alias,@"STO_CUDA_RESERVED_SHARED STV_DEFAULT"
__nv_reservedSMEM_offset_0_alias:
	.zero		0
	.zero		64


//--------------------- .nv.constant0._Z14vector_add_uvmPfS_S_i --------------------------
	.section	.nv.constant0._Z14vector_add_uvmPfS_S_i,"a",@progbits
	.sectionflags	@""
	.align	4
.nv.constant0._Z14vector_add_uvmPfS_S_i:
	.zero		924


//--------------------- SYMBOLS --------------------------

	.type		.nv.reservedSmem.offset0,@object
	.size		.nv.reservedSmem.offset0,0x4
